//
// Generated by NVIDIA NVVM Compiler
//
// Compiler Build ID: CL-36424714
// Cuda compilation tools, release 13.0, V13.0.88
// Based on NVVM 20.0.0
//

.version 9.0
.target sm_100
.address_size 64

	// .globl	_Z9gpu_saxpyfPfS_

.visible .entry _Z9gpu_saxpyfPfS_(
	.param .f32 _Z9gpu_saxpyfPfS__param_0,
	.param .u64 .ptr .align 1 _Z9gpu_saxpyfPfS__param_1,
	.param .u64 .ptr .align 1 _Z9gpu_saxpyfPfS__param_2
)
{
	.reg .pred 	%p<2>;
	.reg .b32 	%r<6>;
	.reg .b32 	%f<5>;
	.reg .b64 	%rd<10>;

	ld.param.f32 	%f1, [_Z9gpu_saxpyfPfS__param_0];
	ld.param.u64 	%rd2, [_Z9gpu_saxpyfPfS__param_1];
	ld.param.u64 	%rd3, [_Z9gpu_saxpyfPfS__param_2];
	cvta.to.global.u64 	%rd1, %rd3;
	mov.u32 	%r2, %ctaid.x;
	mov.u32 	%r3, %ntid.x;
	mov.u32 	%r4, %tid.x;
	mad.lo.s32 	%r1, %r2, %r3, %r4;
	setp.lt.s32 	%p1, %r1, 16777217;
	@%p1 bra 	$L__BB0_2;
	mul.wide.u32 	%rd8, %r1, 4;
	add.s64 	%rd9, %rd1, %rd8;
	mov.b32 	%r5, 0;
	st.global.u32 	[%rd9], %r5;
	bra.uni 	$L__BB0_3;
$L__BB0_2:
	cvta.to.global.u64 	%rd4, %rd2;
	mul.wide.s32 	%rd5, %r1, 4;
	add.s64 	%rd6, %rd4, %rd5;
	ld.global.f32 	%f2, [%rd6];
	add.s64 	%rd7, %rd1, %rd5;
	ld.global.f32 	%f3, [%rd7];
	fma.rn.f32 	%f4, %f1, %f2, %f3;
	st.global.f32 	[%rd7], %f4;
$L__BB0_3:
	ret;

}


// ===== COMPILED SASS (sm_100) =====

	.target	sm_100

	.elftype	@"ET_EXEC"


//--------------------- .note.nv.tkinfo           --------------------------
	.section	.note.nv.tkinfo,"",@"SHT_NOTE"
	.sectionflags	@"SHF_NOTE_NV_TKINFO"
	.tkinfo
        /*0018*/ 	.word	0x00000002
        /*0030*/ 	.string	""
        /*0030*/ 	.string	"ptxas"
        /*0030*/ 	.string	"Cuda compilation tools, release 13.0, V13.0.88"
        /*0030*/ 	.string	"Build cuda_13.0.r13.0/compiler.36424714_0"
        /*0030*/ 	.string	"-arch sm_100 -m 64 "



//--------------------- .note.nv.cuinfo           --------------------------
	.section	.note.nv.cuinfo,"",@"SHT_NOTE"
	.sectionflags	@"SHF_NOTE_NV_CUINFO"
        /*0018*/ 	.short	0x0002
        /*001a*/ 	.short	0x0064
        /*001c*/ 	.short	0x0082
	.zero		2


//--------------------- .nv.info                  --------------------------
	.section	.nv.info,"",@"SHT_CUDA_INFO"
	.align	4


	//----- nvinfo : EIATTR_REGCOUNT
	.align		4
        /*0000*/ 	.byte	0x04, 0x2f
        /*0002*/ 	.short	(.L_1 - .L_0)
	.align		4
.L_0:
        /*0004*/ 	.word	index@(_Z9gpu_saxpyfPfS_)
        /*0008*/ 	.word	0x0000000a


	//----- nvinfo : EIATTR_FRAME_SIZE
	.align		4
.L_1:
        /*000c*/ 	.byte	0x04, 0x11
        /*000e*/ 	.short	(.L_3 - .L_2)
	.align		4
.L_2:
        /*0010*/ 	.word	index@(_Z9gpu_saxpyfPfS_)
        /*0014*/ 	.word	0x00000000


	//----- nvinfo : EIATTR_MIN_STACK_SIZE
	.align		4
.L_3:
        /*0018*/ 	.byte	0x04, 0x12
        /*001a*/ 	.short	(.L_5 - .L_4)
	.align		4
.L_4:
        /*001c*/ 	.word	index@(_Z9gpu_saxpyfPfS_)
        /*0020*/ 	.word	0x00000000
.L_5:


//--------------------- .nv.compat                --------------------------
	.section	.nv.compat,"",@"SHT_CUDA_COMPAT_INFO"
	.align	4
        /*0000*/ 	.byte	0x02, 0x09, 0x00, 0x00, 0x02, 0x02, 0x01, 0x00, 0x02, 0x05, 0x05, 0x00, 0x03, 0x07, 0x01, 0x01
        /*0010*/ 	.byte	0x02, 0x03, 0x00, 0x00, 0x02, 0x06, 0x01, 0x00, 0x04, 0x0b, 0x08, 0x00, 0x09, 0x00, 0x00, 0x00
        /*0020*/ 	.byte	0x00, 0x00, 0x00, 0x00


//--------------------- .nv.info._Z9gpu_saxpyfPfS_ --------------------------
	.section	.nv.info._Z9gpu_saxpyfPfS_,"",@"SHT_CUDA_INFO"
	.sectionflags	@""
	.align	4


	//----- nvinfo : EIATTR_CUDA_API_VERSION
	.align		4
        /*0000*/ 	.byte	0x04, 0x37
        /*0002*/ 	.short	(.L_7 - .L_6)
.L_6:
        /*0004*/ 	.word	0x00000082


	//----- nvinfo : EIATTR_KPARAM_INFO
	.align		4
.L_7:
        /*0008*/ 	.byte	0x04, 0x17
        /*000a*/ 	.short	(.L_9 - .L_8)
.L_8:
        /*000c*/ 	.word	0x00000000
        /*0010*/ 	.short	0x0002
        /*0012*/ 	.short	0x0010
        /*0014*/ 	.byte	0x00, 0xf5, 0x21, 0x00


	//----- nvinfo : EIATTR_KPARAM_INFO
	.align		4
.L_9:
        /*0018*/ 	.byte	0x04, 0x17
        /*001a*/ 	.short	(.L_11 - .L_10)
.L_10:
        /*001c*/ 	.word	0x00000000
        /*0020*/ 	.short	0x0001
        /*0022*/ 	.short	0x0008
        /*0024*/ 	.byte	0x00, 0xf5, 0x21, 0x00


	//----- nvinfo : EIATTR_KPARAM_INFO
	.align		4
.L_11:
        /*0028*/ 	.byte	0x04, 0x17
        /*002a*/ 	.short	(.L_13 - .L_12)
.L_12:
        /*002c*/ 	.word	0x00000000
        /*0030*/ 	.short	0x0000
        /*0032*/ 	.short	0x0000
        /*0034*/ 	.byte	0x00, 0xf0, 0x11, 0x00


	//----- nvinfo : EIATTR_SPARSE_MMA_MASK
	.align		4
.L_13:
        /*0038*/ 	.byte	0x03, 0x50
        /*003a*/ 	.short	0x0000


	//----- nvinfo : EIATTR_MAXREG_COUNT
	.align		4
        /*003c*/ 	.byte	0x03, 0x1b
        /*003e*/ 	.short	0x00ff


	//----- nvinfo : EIATTR_MERCURY_ISA_VERSION
	.align		4
        /*0040*/ 	.byte	0x03, 0x5f
        /*0042*/ 	.short	0x0101


	//----- nvinfo : EIATTR_VRC_CTA_INIT_COUNT
	.align		4
        /*0044*/ 	.byte	0x02, 0x4a
	.zero		1
	.zero		1


	//----- nvinfo : EIATTR_EXIT_INSTR_OFFSETS
	.align		4
        /*0048*/ 	.byte	0x04, 0x1c
        /*004a*/ 	.short	(.L_15 - .L_14)


	//   ....[0]....
.L_14:
        /*004c*/ 	.word	0x000000a0


	//   ....[1]....
        /*0050*/ 	.word	0x00000140


	//----- nvinfo : EIATTR_CBANK_PARAM_SIZE
	.align		4
.L_15:
        /*0054*/ 	.byte	0x03, 0x19
        /*0056*/ 	.short	0x0018


	//----- nvinfo : EIATTR_PARAM_CBANK
	.align		4
        /*0058*/ 	.byte	0x04, 0x0a
        /*005a*/ 	.short	(.L_17 - .L_16)
	.align		4
.L_16:
        /*005c*/ 	.word	index@(.nv.constant0._Z9gpu_saxpyfPfS_)
        /*0060*/ 	.short	0x0380
        /*0062*/ 	.short	0x0018


	//----- nvinfo : EIATTR_SW_WAR
	.align		4
.L_17:
        /*0064*/ 	.byte	0x04, 0x36
        /*0066*/ 	.short	(.L_19 - .L_18)
.L_18:
        /*0068*/ 	.word	0x00000008
.L_19:


//--------------------- .nv.callgraph             --------------------------
	.section	.nv.callgraph,"",@"SHT_CUDA_CALLGRAPH"
	.align	4
	.sectionentsize	8
	.align		4
        /*0000*/ 	.word	0x00000000
	.align		4
        /*0004*/ 	.word	0xffffffff
	.align		4
        /*0008*/ 	.word	0x00000000
	.align		4
        /*000c*/ 	.word	0xfffffffe
	.align		4
        /*0010*/ 	.word	0x00000000
	.align		4
        /*0014*/ 	.word	0xfffffffd
	.align		4
        /*0018*/ 	.word	0x00000000
	.align		4
        /*001c*/ 	.word	0xfffffffc


//--------------------- .text._Z9gpu_saxpyfPfS_   --------------------------
	.section	.text._Z9gpu_saxpyfPfS_,"ax",@progbits
	.align	128
        .global         _Z9gpu_saxpyfPfS_
        .type           _Z9gpu_saxpyfPfS_,@function
        .size           _Z9gpu_saxpyfPfS_,(.L_x_1 - _Z9gpu_saxpyfPfS_)
        .other          _Z9gpu_saxpyfPfS_,@"STO_CUDA_ENTRY STV_DEFAULT"
_Z9gpu_saxpyfPfS_:
.text._Z9gpu_saxpyfPfS_:
[----:B------:R-:W-:Y:S01]  /*0000*/  LDC R1, c[0x0][0x37c] ;  /* 0x0000df00ff017b82 */ /* 0x000fe20000000800 */
[----:B------:R-:W0:Y:S07]  /*0010*/  S2R R0, SR_TID.X ;  /* 0x0000000000007919 */ /* 0x000e2e0000002100 */
[----:B------:R-:W0:Y:S08]  /*0020*/  S2UR UR4, SR_CTAID.X ;  /* 0x00000000000479c3 */ /* 0x000e300000002500 */
[----:B------:R-:W0:Y:S02]  /*0030*/  LDC R7, c[0x0][0x360] ;  /* 0x0000d800ff077b82 */ /* 0x000e240000000800 */
[----:B0-----:R-:W-:Y:S01]  /*0040*/  IMAD R7, R7, UR4, R0 ;  /* 0x0000000407077c24 */ /* 0x001fe2000f8e0200 */
[----:B------:R-:W0:Y:S04]  /*0050*/  LDCU.64 UR4, c[0x0][0x358] ;  /* 0x00006b00ff0477ac */ /* 0x000e280008000a00 */
[----:B------:R-:W-:-:S13]  /*0060*/  ISETP.GE.AND P0, PT, R7, 0x1000001, PT ;  /* 0x010000010700780c */ /* 0x000fda0003f06270 */
[----:B------:R-:W1:Y:S02]  /*0070*/  @P0 LDC.64 R2, c[0x0][0x390] ;  /* 0x0000e400ff020b82 */ /* 0x000e640000000a00 */
[----:B-1----:R-:W-:-:S05]  /*0080*/  @P0 IMAD.WIDE.U32 R2, R7, 0x4, R2 ;  /* 0x0000000407020825 */ /* 0x002fca00078e0002 */
[----:B0-----:R0:W-:Y:S01]  /*0090*/  @P0 STG.E desc[UR4][R2.64], RZ ;  /* 0x000000ff02000986 */ /* 0x0011e2000c101904 */
[----:B------:R-:W-:Y:S05]  /*00a0*/  @P0 EXIT ;  /* 0x000000000000094d */ /* 0x000fea0003800000 */
[----:B0-----:R-:W0:Y:S01]  /*00b0*/  LDC.64 R2, c[0x0][0x388] ;  /* 0x0000e200ff027b82 */ /* 0x001e220000000a00 */
[----:B------:R-:W1:Y:S07]  /*00c0*/  LDCU UR6, c[0x0][0x380] ;  /* 0x00007000ff0677ac */ /* 0x000e6e0008000800 */
[----:B------:R-:W2:Y:S01]  /*00d0*/  LDC.64 R4, c[0x0][0x390] ;  /* 0x0000e400ff047b82 */ /* 0x000ea20000000a00 */
[----:B0-----:R-:W-:-:S06]  /*00e0*/  IMAD.WIDE R2, R7, 0x4, R2 ;  /* 0x0000000407027825 */ /* 0x001fcc00078e0202 */
[----:B------:R-:W1:Y:S01]  /*00f0*/  LDG.E R2, desc[UR4][R2.64] ;  /* 0x0000000402027981 */ /* 0x000e62000c1e1900 */
[----:B--2---:R-:W-:-:S05]  /*0100*/  IMAD.WIDE R4, R7, 0x4, R4 ;  /* 0x0000000407047825 */ /* 0x004fca00078e0204 */
[----:B------:R-:W1:Y:S02]  /*0110*/  LDG.E R7, desc[UR4][R4.64] ;  /* 0x0000000404077981 */ /* 0x000e64000c1e1900 */
[----:B-1----:R-:W-:-:S05]  /*0120*/  FFMA R7, R2, UR6, R7 ;  /* 0x0000000602077c23 */ /* 0x002fca0008000007 */
[----:B------:R-:W-:Y:S01]  /*0130*/  STG.E desc[UR4][R4.64], R7 ;  /* 0x0000000704007986 */ /* 0x000fe2000c101904 */
[----:B------:R-:W-:Y:S05]  /*0140*/  EXIT ;  /* 0x000000000000794d */ /* 0x000fea0003800000 */
.L_x_0:
[----:B------:R-:W-:-:S00]  /*0150*/  BRA `(.L_x_0) ;  /* 0xfffffffc00fc7947 */ /* 0x000fc0000383ffff */
[----:B------:R-:W-:-:S00]  /*0160*/  NOP ;  /* 0x0000000000007918 */ /* 0x000fc00000000000 */
        /* <DEDUP_REMOVED lines=9> */
.L_x_1:


//--------------------- .nv.shared.reserved.0     --------------------------
	.section	.nv.shared.reserved.0,"aw",@nobits
	.weak		__nv_reservedSMEM_offset_0_alias
	.size		__nv_reservedSMEM_offset_0_alias, 0, 64
	.other		__nv_reservedSMEM_offset_0_alias,@"STO_CUDA_RESERVED_SHARED STV_DEFAULT"
__nv_reservedSMEM_offset_0_alias:
	.zero		0
	.zero		64


//--------------------- .nv.constant0._Z9gpu_saxpyfPfS_ --------------------------
	.section	.nv.constant0._Z9gpu_saxpyfPfS_,"a",@progbits
	.sectionflags	@""
	.align	4
.nv.constant0._Z9gpu_saxpyfPfS_:
	.zero		920


//--------------------- SYMBOLS --------------------------

	.type		.nv.reservedSmem.offset0,@object
	.size		.nv.reservedSmem.offset0,0x4
